//
// Generated by NVIDIA NVVM Compiler
//
// Compiler Build ID: CL-36424714
// Cuda compilation tools, release 13.0, V13.0.88
// Based on NVVM 20.0.0
//

.version 9.0
.target sm_100
.address_size 64

	// .globl	FastKernel

.visible .entry FastKernel()
{


	ret;

}


// ===== COMPILED SASS (sm_100) =====

	.target	sm_100

	.elftype	@"ET_EXEC"


//--------------------- .note.nv.tkinfo           --------------------------
	.section	.note.nv.tkinfo,"",@"SHT_NOTE"
	.sectionflags	@"SHF_NOTE_NV_TKINFO"
	.tkinfo
        /*0018*/ 	.word	0x00000002
        /*0030*/ 	.string	""
        /*0030*/ 	.string	"ptxas"
        /*0030*/ 	.string	"Cuda compilation tools, release 13.0, V13.0.88"
        /*0030*/ 	.string	"Build cuda_13.0.r13.0/compiler.36424714_0"
        /*0030*/ 	.string	"-arch sm_100 -m 64 "



//--------------------- .note.nv.cuinfo           --------------------------
	.section	.note.nv.cuinfo,"",@"SHT_NOTE"
	.sectionflags	@"SHF_NOTE_NV_CUINFO"
        /*0018*/ 	.short	0x0002
        /*001a*/ 	.short	0x0064
        /*001c*/ 	.short	0x0082
	.zero		2


//--------------------- .nv.info                  --------------------------
	.section	.nv.info,"",@"SHT_CUDA_INFO"
	.align	4


	//----- nvinfo : EIATTR_REGCOUNT
	.align		4
        /*0000*/ 	.byte	0x04, 0x2f
        /*0002*/ 	.short	(.L_1 - .L_0)
	.align		4
.L_0:
        /*0004*/ 	.word	index@(FastKernel)
        /*0008*/ 	.word	0x00000004


	//----- nvinfo : EIATTR_FRAME_SIZE
	.align		4
.L_1:
        /*000c*/ 	.byte	0x04, 0x11
        /*000e*/ 	.short	(.L_3 - .L_2)
	.align		4
.L_2:
        /*0010*/ 	.word	index@(FastKernel)
        /*0014*/ 	.word	0x00000000


	//----- nvinfo : EIATTR_MIN_STACK_SIZE
	.align		4
.L_3:
        /*0018*/ 	.byte	0x04, 0x12
        /*001a*/ 	.short	(.L_5 - .L_4)
	.align		4
.L_4:
        /*001c*/ 	.word	index@(FastKernel)
        /*0020*/ 	.word	0x00000000
.L_5:


//--------------------- .nv.compat                --------------------------
	.section	.nv.compat,"",@"SHT_CUDA_COMPAT_INFO"
	.align	4
        /*0000*/ 	.byte	0x02, 0x09, 0x00, 0x00, 0x02, 0x02, 0x01, 0x00, 0x02, 0x05, 0x05, 0x00, 0x03, 0x07, 0x01, 0x01
        /*0010*/ 	.byte	0x02, 0x03, 0x00, 0x00, 0x02, 0x06, 0x01, 0x00, 0x04, 0x0b, 0x08, 0x00, 0x09, 0x00, 0x00, 0x00
        /*0020*/ 	.byte	0x00, 0x00, 0x00, 0x00


//--------------------- .nv.info.FastKernel       --------------------------
	.section	.nv.info.FastKernel,"",@"SHT_CUDA_INFO"
	.sectionflags	@""
	.align	4


	//----- nvinfo : EIATTR_CUDA_API_VERSION
	.align		4
        /*0000*/ 	.byte	0x04, 0x37
        /*0002*/ 	.short	(.L_7 - .L_6)
.L_6:
        /*0004*/ 	.word	0x00000082


	//----- nvinfo : EIATTR_SPARSE_MMA_MASK
	.align		4
.L_7:
        /*0008*/ 	.byte	0x03, 0x50
        /*000a*/ 	.short	0x0000


	//----- nvinfo : EIATTR_MAXREG_COUNT
	.align		4
        /*000c*/ 	.byte	0x03, 0x1b
        /*000e*/ 	.short	0x00ff


	//----- nvinfo : EIATTR_MERCURY_ISA_VERSION
	.align		4
        /*0010*/ 	.byte	0x03, 0x5f
        /*0012*/ 	.short	0x0101


	//----- nvinfo : EIATTR_VRC_CTA_INIT_COUNT
	.align		4
        /*0014*/ 	.byte	0x02, 0x4a
	.zero		1
	.zero		1


	//----- nvinfo : EIATTR_EXIT_INSTR_OFFSETS
	.align		4
        /*0018*/ 	.byte	0x04, 0x1c
        /*001a*/ 	.short	(.L_9 - .L_8)


	//   ....[0]....
.L_8:
        /*001c*/ 	.word	0x00000010


	//----- nvinfo : EIATTR_SW_WAR
	.align		4
.L_9:
        /*0020*/ 	.byte	0x04, 0x36
        /*0022*/ 	.short	(.L_11 - .L_10)
.L_10:
        /*0024*/ 	.word	0x00000008
.L_11:


//--------------------- .nv.callgraph             --------------------------
	.section	.nv.callgraph,"",@"SHT_CUDA_CALLGRAPH"
	.align	4
	.sectionentsize	8
	.align		4
        /*0000*/ 	.word	0x00000000
	.align		4
        /*0004*/ 	.word	0xffffffff
	.align		4
        /*0008*/ 	.word	0x00000000
	.align		4
        /*000c*/ 	.word	0xfffffffe
	.align		4
        /*0010*/ 	.word	0x00000000
	.align		4
        /*0014*/ 	.word	0xfffffffd
	.align		4
        /*0018*/ 	.word	0x00000000
	.align		4
        /*001c*/ 	.word	0xfffffffc


//--------------------- .text.FastKernel          --------------------------
	.section	.text.FastKernel,"ax",@progbits
	.align	128
        .global         FastKernel
        .type           FastKernel,@function
        .size           FastKernel,(.L_x_1 - FastKernel)
        .other          FastKernel,@"STO_CUDA_ENTRY STV_DEFAULT"
FastKernel:
.text.FastKernel:
[----:B------:R-:W-:Y:S01]  /*0000*/  LDC R1, c[0x0][0x37c] ;  /* 0x0000df00ff017b82 */ /* 0x000fe20000000800 */
[----:B------:R-:W-:Y:S05]  /*0010*/  EXIT ;  /* 0x000000000000794d */ /* 0x000fea0003800000 */
.L_x_0:
[----:B------:R-:W-:-:S00]  /*0020*/  BRA `(.L_x_0) ;  /* 0xfffffffc00fc7947 */ /* 0x000fc0000383ffff */
[----:B------:R-:W-:-:S00]  /*0030*/  NOP ;  /* 0x0000000000007918 */ /* 0x000fc00000000000 */
        /* <DEDUP_REMOVED lines=12> */
.L_x_1:


//--------------------- .nv.shared.reserved.0     --------------------------
	.section	.nv.shared.reserved.0,"aw",@nobits
	.weak		__nv_reservedSMEM_offset_0_alias
	.size		__nv_reservedSMEM_offset_0_alias, 0, 64
	.other		__nv_reservedSMEM_offset_0_alias,@"STO_CUDA_RESERVED_SHARED STV_DEFAULT"
__nv_reservedSMEM_offset_0_alias:
	.zero		0
	.zero		64


//--------------------- .nv.constant0.FastKernel  --------------------------
	.section	.nv.constant0.FastKernel,"a",@progbits
	.sectionflags	@""
	.align	4
.nv.constant0.FastKernel:
	.zero		896


//--------------------- SYMBOLS --------------------------

	.type		.nv.reservedSmem.offset0,@object
	.size		.nv.reservedSmem.offset0,0x4
